//
// Generated by NVIDIA NVVM Compiler
//
// Compiler Build ID: CL-36424714
// Cuda compilation tools, release 13.0, V13.0.88
// Based on NVVM 20.0.0
//

.version 9.0
.target sm_100
.address_size 64

	// .globl	_Z13parallel_funcPiS_S_S_

.visible .entry _Z13parallel_funcPiS_S_S_(
	.param .u64 .ptr .align 1 _Z13parallel_funcPiS_S_S__param_0,
	.param .u64 .ptr .align 1 _Z13parallel_funcPiS_S_S__param_1,
	.param .u64 .ptr .align 1 _Z13parallel_funcPiS_S_S__param_2,
	.param .u64 .ptr .align 1 _Z13parallel_funcPiS_S_S__param_3
)
{
	.reg .pred 	%p<5>;
	.reg .b16 	%rs<9>;
	.reg .b32 	%r<59>;
	.reg .b64 	%rd<19>;

	ld.param.u64 	%rd1, [_Z13parallel_funcPiS_S_S__param_0];
	ld.param.u64 	%rd2, [_Z13parallel_funcPiS_S_S__param_1];
	ld.param.u64 	%rd3, [_Z13parallel_funcPiS_S_S__param_2];
	ld.param.u64 	%rd4, [_Z13parallel_funcPiS_S_S__param_3];
	mov.u32 	%r4, %ctaid.x;
	mov.u32 	%r5, %ntid.x;
	mov.u32 	%r6, %tid.x;
	mad.lo.s32 	%r1, %r4, %r5, %r6;
	setp.gt.s32 	%p1, %r1, 51528;
	@%p1 bra 	$L__BB0_6;
	add.s32 	%r8, %r1, -51303;
	setp.lt.u32 	%p2, %r8, -51076;
	mov.b32 	%r58, 0;
	@%p2 bra 	$L__BB0_5;
	cvt.u16.u32 	%rs2, %r1;
	mul.hi.u16 	%rs3, %rs2, 8373;
	sub.s16 	%rs4, %rs2, %rs3;
	shr.u16 	%rs5, %rs4, 1;
	add.s16 	%rs6, %rs5, %rs3;
	shr.u16 	%rs7, %rs6, 7;
	mul.lo.s16 	%rs8, %rs7, 227;
	sub.s16 	%rs1, %rs2, %rs8;
	setp.eq.s16 	%p3, %rs1, 0;
	@%p3 bra 	$L__BB0_5;
	setp.eq.s16 	%p4, %rs1, 226;
	@%p4 bra 	$L__BB0_5;
	cvta.to.global.u64 	%rd5, %rd3;
	cvta.to.global.u64 	%rd6, %rd2;
	cvta.to.global.u64 	%rd7, %rd1;
	mul.wide.u32 	%rd8, %r1, 4;
	add.s64 	%rd9, %rd7, %rd8;
	ld.global.u32 	%r10, [%rd9];
	ld.global.u32 	%r11, [%rd6+16];
	mul.lo.s32 	%r12, %r11, %r10;
	ld.global.u32 	%r13, [%rd9+4];
	ld.global.u32 	%r14, [%rd6+20];
	mad.lo.s32 	%r15, %r14, %r13, %r12;
	add.s32 	%r16, %r1, -1;
	mul.wide.u32 	%rd10, %r16, 4;
	add.s64 	%rd11, %rd7, %rd10;
	ld.global.u32 	%r17, [%rd11];
	ld.global.u32 	%r18, [%rd6+12];
	mad.lo.s32 	%r19, %r18, %r17, %r15;
	add.s32 	%r20, %r1, -227;
	mul.wide.u32 	%rd12, %r20, 4;
	add.s64 	%rd13, %rd7, %rd12;
	ld.global.u32 	%r21, [%rd13];
	ld.global.u32 	%r22, [%rd6+4];
	mad.lo.s32 	%r23, %r22, %r21, %r19;
	ld.global.u32 	%r24, [%rd9+-912];
	ld.global.u32 	%r25, [%rd6];
	mad.lo.s32 	%r26, %r25, %r24, %r23;
	add.s32 	%r27, %r1, -226;
	mul.wide.u32 	%rd14, %r27, 4;
	add.s64 	%rd15, %rd7, %rd14;
	ld.global.u32 	%r28, [%rd15];
	ld.global.u32 	%r29, [%rd6+8];
	mad.lo.s32 	%r30, %r29, %r28, %r26;
	ld.global.u32 	%r31, [%rd9+908];
	ld.global.u32 	%r32, [%rd6+28];
	mad.lo.s32 	%r33, %r32, %r31, %r30;
	ld.global.u32 	%r34, [%rd9+904];
	ld.global.u32 	%r35, [%rd6+24];
	mad.lo.s32 	%r36, %r35, %r34, %r33;
	ld.global.u32 	%r37, [%rd9+912];
	ld.global.u32 	%r38, [%rd6+32];
	mad.lo.s32 	%r39, %r38, %r37, %r36;
	ld.global.u32 	%r40, [%rd5+16];
	mul.lo.s32 	%r41, %r40, %r10;
	ld.global.u32 	%r42, [%rd5+20];
	mad.lo.s32 	%r43, %r42, %r13, %r41;
	ld.global.u32 	%r44, [%rd5+12];
	mad.lo.s32 	%r45, %r44, %r17, %r43;
	ld.global.u32 	%r46, [%rd5+4];
	mad.lo.s32 	%r47, %r46, %r21, %r45;
	ld.global.u32 	%r48, [%rd5];
	mad.lo.s32 	%r49, %r48, %r24, %r47;
	ld.global.u32 	%r50, [%rd5+8];
	mad.lo.s32 	%r51, %r50, %r28, %r49;
	ld.global.u32 	%r52, [%rd5+28];
	mad.lo.s32 	%r53, %r52, %r31, %r51;
	ld.global.u32 	%r54, [%rd5+24];
	mad.lo.s32 	%r55, %r54, %r34, %r53;
	ld.global.u32 	%r56, [%rd5+32];
	mad.lo.s32 	%r57, %r56, %r37, %r55;
	add.s32 	%r58, %r39, %r57;
$L__BB0_5:
	cvta.to.global.u64 	%rd16, %rd4;
	mul.wide.s32 	%rd17, %r1, 4;
	add.s64 	%rd18, %rd16, %rd17;
	st.global.u32 	[%rd18], %r58;
$L__BB0_6:
	ret;

}
	// .globl	_Z22enhanced_parallel_funcPiS_S_S_
.visible .entry _Z22enhanced_parallel_funcPiS_S_S_(
	.param .u64 .ptr .align 1 _Z22enhanced_parallel_funcPiS_S_S__param_0,
	.param .u64 .ptr .align 1 _Z22enhanced_parallel_funcPiS_S_S__param_1,
	.param .u64 .ptr .align 1 _Z22enhanced_parallel_funcPiS_S_S__param_2,
	.param .u64 .ptr .align 1 _Z22enhanced_parallel_funcPiS_S_S__param_3
)
{
	.reg .pred 	%p<5>;
	.reg .b16 	%rs<9>;
	.reg .b32 	%r<55>;
	.reg .b64 	%rd<20>;

	ld.param.u64 	%rd2, [_Z22enhanced_parallel_funcPiS_S_S__param_0];
	ld.param.u64 	%rd3, [_Z22enhanced_parallel_funcPiS_S_S__param_1];
	ld.param.u64 	%rd4, [_Z22enhanced_parallel_funcPiS_S_S__param_2];
	ld.param.u64 	%rd5, [_Z22enhanced_parallel_funcPiS_S_S__param_3];
	cvta.to.global.u64 	%rd1, %rd5;
	mov.u32 	%r2, %ctaid.x;
	mov.u32 	%r3, %ntid.x;
	mov.u32 	%r4, %tid.x;
	mad.lo.s32 	%r1, %r2, %r3, %r4;
	setp.gt.s32 	%p1, %r1, 51528;
	@%p1 bra 	$L__BB1_6;
	add.s32 	%r5, %r1, -51303;
	setp.lt.u32 	%p2, %r5, -51076;
	@%p2 bra 	$L__BB1_4;
	cvt.u16.u32 	%rs2, %r1;
	mul.hi.u16 	%rs3, %rs2, 8373;
	sub.s16 	%rs4, %rs2, %rs3;
	shr.u16 	%rs5, %rs4, 1;
	add.s16 	%rs6, %rs5, %rs3;
	shr.u16 	%rs7, %rs6, 7;
	mul.lo.s16 	%rs8, %rs7, 227;
	sub.s16 	%rs1, %rs2, %rs8;
	setp.eq.s16 	%p3, %rs1, 226;
	@%p3 bra 	$L__BB1_4;
	setp.ne.s16 	%p4, %rs1, 0;
	@%p4 bra 	$L__BB1_5;
$L__BB1_4:
	mul.wide.s32 	%rd18, %r1, 4;
	add.s64 	%rd19, %rd1, %rd18;
	mov.b32 	%r54, 0;
	st.global.u32 	[%rd19], %r54;
	bra.uni 	$L__BB1_6;
$L__BB1_5:
	cvta.to.global.u64 	%rd6, %rd4;
	cvta.to.global.u64 	%rd7, %rd3;
	cvta.to.global.u64 	%rd8, %rd2;
	mul.wide.u32 	%rd9, %r1, 4;
	add.s64 	%rd10, %rd8, %rd9;
	ld.global.u32 	%r6, [%rd10];
	ld.global.u32 	%r7, [%rd7+16];
	ld.global.u32 	%r8, [%rd6+16];
	add.s32 	%r9, %r8, %r7;
	mul.lo.s32 	%r10, %r9, %r6;
	ld.global.u32 	%r11, [%rd10+4];
	ld.global.u32 	%r12, [%rd7+20];
	ld.global.u32 	%r13, [%rd6+20];
	add.s32 	%r14, %r13, %r12;
	mad.lo.s32 	%r15, %r14, %r11, %r10;
	add.s32 	%r16, %r1, -1;
	mul.wide.u32 	%rd11, %r16, 4;
	add.s64 	%rd12, %rd8, %rd11;
	ld.global.u32 	%r17, [%rd12];
	ld.global.u32 	%r18, [%rd7+12];
	ld.global.u32 	%r19, [%rd6+12];
	add.s32 	%r20, %r19, %r18;
	mad.lo.s32 	%r21, %r20, %r17, %r15;
	add.s32 	%r22, %r1, -227;
	mul.wide.u32 	%rd13, %r22, 4;
	add.s64 	%rd14, %rd8, %rd13;
	ld.global.u32 	%r23, [%rd14];
	ld.global.u32 	%r24, [%rd7+4];
	ld.global.u32 	%r25, [%rd6+4];
	add.s32 	%r26, %r25, %r24;
	mad.lo.s32 	%r27, %r26, %r23, %r21;
	ld.global.u32 	%r28, [%rd10+-912];
	ld.global.u32 	%r29, [%rd7];
	ld.global.u32 	%r30, [%rd6];
	add.s32 	%r31, %r30, %r29;
	mad.lo.s32 	%r32, %r31, %r28, %r27;
	add.s32 	%r33, %r1, -226;
	mul.wide.u32 	%rd15, %r33, 4;
	add.s64 	%rd16, %rd8, %rd15;
	ld.global.u32 	%r34, [%rd16];
	ld.global.u32 	%r35, [%rd7+8];
	ld.global.u32 	%r36, [%rd6+8];
	add.s32 	%r37, %r36, %r35;
	mad.lo.s32 	%r38, %r37, %r34, %r32;
	ld.global.u32 	%r39, [%rd10+908];
	ld.global.u32 	%r40, [%rd7+28];
	ld.global.u32 	%r41, [%rd6+28];
	add.s32 	%r42, %r41, %r40;
	mad.lo.s32 	%r43, %r42, %r39, %r38;
	ld.global.u32 	%r44, [%rd10+904];
	ld.global.u32 	%r45, [%rd7+24];
	ld.global.u32 	%r46, [%rd6+24];
	add.s32 	%r47, %r46, %r45;
	mad.lo.s32 	%r48, %r47, %r44, %r43;
	ld.global.u32 	%r49, [%rd10+912];
	ld.global.u32 	%r50, [%rd7+32];
	ld.global.u32 	%r51, [%rd6+32];
	add.s32 	%r52, %r51, %r50;
	mad.lo.s32 	%r53, %r52, %r49, %r48;
	add.s64 	%rd17, %rd1, %rd9;
	st.global.u32 	[%rd17], %r53;
$L__BB1_6:
	ret;

}


// ===== COMPILED SASS (sm_100) =====

	.target	sm_100

	.elftype	@"ET_EXEC"


//--------------------- .note.nv.tkinfo           --------------------------
	.section	.note.nv.tkinfo,"",@"SHT_NOTE"
	.sectionflags	@"SHF_NOTE_NV_TKINFO"
	.tkinfo
        /*0018*/ 	.word	0x00000002
        /*0030*/ 	.string	""
        /*0030*/ 	.string	"ptxas"
        /*0030*/ 	.string	"Cuda compilation tools, release 13.0, V13.0.88"
        /*0030*/ 	.string	"Build cuda_13.0.r13.0/compiler.36424714_0"
        /*0030*/ 	.string	"-arch sm_100 -m 64 "



//--------------------- .note.nv.cuinfo           --------------------------
	.section	.note.nv.cuinfo,"",@"SHT_NOTE"
	.sectionflags	@"SHF_NOTE_NV_CUINFO"
        /*0018*/ 	.short	0x0002
        /*001a*/ 	.short	0x0064
        /*001c*/ 	.short	0x0082
	.zero		2


//--------------------- .nv.info                  --------------------------
	.section	.nv.info,"",@"SHT_CUDA_INFO"
	.align	4


	//----- nvinfo : EIATTR_REGCOUNT
	.align		4
        /*0000*/ 	.byte	0x04, 0x2f
        /*0002*/ 	.short	(.L_1 - .L_0)
	.align		4
.L_0:
        /*0004*/ 	.word	index@(_Z13parallel_funcPiS_S_S_)
        /*0008*/ 	.word	0x00000020


	//----- nvinfo : EIATTR_FRAME_SIZE
	.align		4
.L_1:
        /*000c*/ 	.byte	0x04, 0x11
        /*000e*/ 	.short	(.L_3 - .L_2)
	.align		4
.L_2:
        /*0010*/ 	.word	index@(_Z13parallel_funcPiS_S_S_)
        /*0014*/ 	.word	0x00000000


	//----- nvinfo : EIATTR_REGCOUNT
	.align		4
.L_3:
        /*0018*/ 	.byte	0x04, 0x2f
        /*001a*/ 	.short	(.L_5 - .L_4)
	.align		4
.L_4:
        /*001c*/ 	.word	index@(_Z22enhanced_parallel_funcPiS_S_S_)
        /*0020*/ 	.word	0x00000020


	//----- nvinfo : EIATTR_FRAME_SIZE
	.align		4
.L_5:
        /*0024*/ 	.byte	0x04, 0x11
        /*0026*/ 	.short	(.L_7 - .L_6)
	.align		4
.L_6:
        /*0028*/ 	.word	index@(_Z22enhanced_parallel_funcPiS_S_S_)
        /*002c*/ 	.word	0x00000000


	//----- nvinfo : EIATTR_MIN_STACK_SIZE
	.align		4
.L_7:
        /*0030*/ 	.byte	0x04, 0x12
        /*0032*/ 	.short	(.L_9 - .L_8)
	.align		4
.L_8:
        /*0034*/ 	.word	index@(_Z22enhanced_parallel_funcPiS_S_S_)
        /*0038*/ 	.word	0x00000000


	//----- nvinfo : EIATTR_MIN_STACK_SIZE
	.align		4
.L_9:
        /*003c*/ 	.byte	0x04, 0x12
        /*003e*/ 	.short	(.L_11 - .L_10)
	.align		4
.L_10:
        /*0040*/ 	.word	index@(_Z13parallel_funcPiS_S_S_)
        /*0044*/ 	.word	0x00000000
.L_11:


//--------------------- .nv.compat                --------------------------
	.section	.nv.compat,"",@"SHT_CUDA_COMPAT_INFO"
	.align	4
        /*0000*/ 	.byte	0x02, 0x09, 0x00, 0x00, 0x02, 0x02, 0x01, 0x00, 0x02, 0x05, 0x05, 0x00, 0x03, 0x07, 0x01, 0x01
        /*0010*/ 	.byte	0x02, 0x03, 0x00, 0x00, 0x02, 0x06, 0x01, 0x00, 0x04, 0x0b, 0x08, 0x00, 0x09, 0x00, 0x00, 0x00
        /*0020*/ 	.byte	0x00, 0x00, 0x00, 0x00


//--------------------- .nv.info._Z22enhanced_parallel_funcPiS_S_S_ --------------------------
	.section	.nv.info._Z22enhanced_parallel_funcPiS_S_S_,"",@"SHT_CUDA_INFO"
	.sectionflags	@""
	.align	4


	//----- nvinfo : EIATTR_CUDA_API_VERSION
	.align		4
        /*0000*/ 	.byte	0x04, 0x37
        /*0002*/ 	.short	(.L_13 - .L_12)
.L_12:
        /*0004*/ 	.word	0x00000082


	//----- nvinfo : EIATTR_KPARAM_INFO
	.align		4
.L_13:
        /*0008*/ 	.byte	0x04, 0x17
        /*000a*/ 	.short	(.L_15 - .L_14)
.L_14:
        /*000c*/ 	.word	0x00000000
        /*0010*/ 	.short	0x0003
        /*0012*/ 	.short	0x0018
        /*0014*/ 	.byte	0x00, 0xf5, 0x21, 0x00


	//----- nvinfo : EIATTR_KPARAM_INFO
	.align		4
.L_15:
        /*0018*/ 	.byte	0x04, 0x17
        /*001a*/ 	.short	(.L_17 - .L_16)
.L_16:
        /*001c*/ 	.word	0x00000000
        /*0020*/ 	.short	0x0002
        /*0022*/ 	.short	0x0010
        /*0024*/ 	.byte	0x00, 0xf5, 0x21, 0x00


	//----- nvinfo : EIATTR_KPARAM_INFO
	.align		4
.L_17:
        /*0028*/ 	.byte	0x04, 0x17
        /*002a*/ 	.short	(.L_19 - .L_18)
.L_18:
        /*002c*/ 	.word	0x00000000
        /*0030*/ 	.short	0x0001
        /*0032*/ 	.short	0x0008
        /*0034*/ 	.byte	0x00, 0xf5, 0x21, 0x00


	//----- nvinfo : EIATTR_KPARAM_INFO
	.align		4
.L_19:
        /*0038*/ 	.byte	0x04, 0x17
        /*003a*/ 	.short	(.L_21 - .L_20)
.L_20:
        /*003c*/ 	.word	0x00000000
        /*0040*/ 	.short	0x0000
        /*0042*/ 	.short	0x0000
        /*0044*/ 	.byte	0x00, 0xf5, 0x21, 0x00


	//----- nvinfo : EIATTR_SPARSE_MMA_MASK
	.align		4
.L_21:
        /*0048*/ 	.byte	0x03, 0x50
        /*004a*/ 	.short	0x0000


	//----- nvinfo : EIATTR_MAXREG_COUNT
	.align		4
        /*004c*/ 	.byte	0x03, 0x1b
        /*004e*/ 	.short	0x00ff


	//----- nvinfo : EIATTR_MERCURY_ISA_VERSION
	.align		4
        /*0050*/ 	.byte	0x03, 0x5f
        /*0052*/ 	.short	0x0101


	//----- nvinfo : EIATTR_VRC_CTA_INIT_COUNT
	.align		4
        /*0054*/ 	.byte	0x02, 0x4a
	.zero		1
	.zero		1


	//----- nvinfo : EIATTR_EXIT_INSTR_OFFSETS
	.align		4
        /*0058*/ 	.byte	0x04, 0x1c
        /*005a*/ 	.short	(.L_23 - .L_22)


	//   ....[0]....
.L_22:
        /*005c*/ 	.word	0x00000060


	//   ....[1]....
        /*0060*/ 	.word	0x00000230


	//   ....[2]....
        /*0064*/ 	.word	0x000005e0


	//----- nvinfo : EIATTR_CRS_STACK_SIZE
	.align		4
.L_23:
        /*0068*/ 	.byte	0x04, 0x1e
        /*006a*/ 	.short	(.L_25 - .L_24)
.L_24:
        /*006c*/ 	.word	0x00000000


	//----- nvinfo : EIATTR_CBANK_PARAM_SIZE
	.align		4
.L_25:
        /*0070*/ 	.byte	0x03, 0x19
        /*0072*/ 	.short	0x0020


	//----- nvinfo : EIATTR_PARAM_CBANK
	.align		4
        /*0074*/ 	.byte	0x04, 0x0a
        /*0076*/ 	.short	(.L_27 - .L_26)
	.align		4
.L_26:
        /*0078*/ 	.word	index@(.nv.constant0._Z22enhanced_parallel_funcPiS_S_S_)
        /*007c*/ 	.short	0x0380
        /*007e*/ 	.short	0x0020


	//----- nvinfo : EIATTR_SW_WAR
	.align		4
.L_27:
        /*0080*/ 	.byte	0x04, 0x36
        /*0082*/ 	.short	(.L_29 - .L_28)
.L_28:
        /*0084*/ 	.word	0x00000008
.L_29:


//--------------------- .nv.info._Z13parallel_funcPiS_S_S_ --------------------------
	.section	.nv.info._Z13parallel_funcPiS_S_S_,"",@"SHT_CUDA_INFO"
	.sectionflags	@""
	.align	4


	//----- nvinfo : EIATTR_CUDA_API_VERSION
	.align		4
        /*0000*/ 	.byte	0x04, 0x37
        /*0002*/ 	.short	(.L_31 - .L_30)
.L_30:
        /*0004*/ 	.word	0x00000082


	//----- nvinfo : EIATTR_KPARAM_INFO
	.align		4
.L_31:
        /*0008*/ 	.byte	0x04, 0x17
        /*000a*/ 	.short	(.L_33 - .L_32)
.L_32:
        /*000c*/ 	.word	0x00000000
        /*0010*/ 	.short	0x0003
        /*0012*/ 	.short	0x0018
        /*0014*/ 	.byte	0x00, 0xf5, 0x21, 0x00


	//----- nvinfo : EIATTR_KPARAM_INFO
	.align		4
.L_33:
        /*0018*/ 	.byte	0x04, 0x17
        /*001a*/ 	.short	(.L_35 - .L_34)
.L_34:
        /*001c*/ 	.word	0x00000000
        /*0020*/ 	.short	0x0002
        /*0022*/ 	.short	0x0010
        /*0024*/ 	.byte	0x00, 0xf5, 0x21, 0x00


	//----- nvinfo : EIATTR_KPARAM_INFO
	.align		4
.L_35:
        /*0028*/ 	.byte	0x04, 0x17
        /*002a*/ 	.short	(.L_37 - .L_36)
.L_36:
        /*002c*/ 	.word	0x00000000
        /*0030*/ 	.short	0x0001
        /*0032*/ 	.short	0x0008
        /*0034*/ 	.byte	0x00, 0xf5, 0x21, 0x00


	//----- nvinfo : EIATTR_KPARAM_INFO
	.align		4
.L_37:
        /*0038*/ 	.byte	0x04, 0x17
        /*003a*/ 	.short	(.L_39 - .L_38)
.L_38:
        /*003c*/ 	.word	0x00000000
        /*0040*/ 	.short	0x0000
        /*0042*/ 	.short	0x0000
        /*0044*/ 	.byte	0x00, 0xf5, 0x21, 0x00


	//----- nvinfo : EIATTR_SPARSE_MMA_MASK
	.align		4
.L_39:
        /*0048*/ 	.byte	0x03, 0x50
        /*004a*/ 	.short	0x0000


	//----- nvinfo : EIATTR_MAXREG_COUNT
	.align		4
        /*004c*/ 	.byte	0x03, 0x1b
        /*004e*/ 	.short	0x00ff


	//----- nvinfo : EIATTR_MERCURY_ISA_VERSION
	.align		4
        /*0050*/ 	.byte	0x03, 0x5f
        /*0052*/ 	.short	0x0101


	//----- nvinfo : EIATTR_VRC_CTA_INIT_COUNT
	.align		4
        /*0054*/ 	.byte	0x02, 0x4a
	.zero		1
	.zero		1


	//----- nvinfo : EIATTR_EXIT_INSTR_OFFSETS
	.align		4
        /*0058*/ 	.byte	0x04, 0x1c
        /*005a*/ 	.short	(.L_41 - .L_40)


	//   ....[0]....
.L_40:
        /*005c*/ 	.word	0x00000060


	//   ....[1]....
        /*0060*/ 	.word	0x000005c0


	//----- nvinfo : EIATTR_CRS_STACK_SIZE
	.align		4
.L_41:
        /*0064*/ 	.byte	0x04, 0x1e
        /*0066*/ 	.short	(.L_43 - .L_42)
.L_42:
        /*0068*/ 	.word	0x00000000


	//----- nvinfo : EIATTR_CBANK_PARAM_SIZE
	.align		4
.L_43:
        /*006c*/ 	.byte	0x03, 0x19
        /*006e*/ 	.short	0x0020


	//----- nvinfo : EIATTR_PARAM_CBANK
	.align		4
        /*0070*/ 	.byte	0x04, 0x0a
        /*0072*/ 	.short	(.L_45 - .L_44)
	.align		4
.L_44:
        /*0074*/ 	.word	index@(.nv.constant0._Z13parallel_funcPiS_S_S_)
        /*0078*/ 	.short	0x0380
        /*007a*/ 	.short	0x0020


	//----- nvinfo : EIATTR_SW_WAR
	.align		4
.L_45:
        /*007c*/ 	.byte	0x04, 0x36
        /*007e*/ 	.short	(.L_47 - .L_46)
.L_46:
        /*0080*/ 	.word	0x00000008
.L_47:


//--------------------- .nv.callgraph             --------------------------
	.section	.nv.callgraph,"",@"SHT_CUDA_CALLGRAPH"
	.align	4
	.sectionentsize	8
	.align		4
        /*0000*/ 	.word	0x00000000
	.align		4
        /*0004*/ 	.word	0xffffffff
	.align		4
        /*0008*/ 	.word	0x00000000
	.align		4
        /*000c*/ 	.word	0xfffffffe
	.align		4
        /*0010*/ 	.word	0x00000000
	.align		4
        /*0014*/ 	.word	0xfffffffd
	.align		4
        /*0018*/ 	.word	0x00000000
	.align		4
        /*001c*/ 	.word	0xfffffffc


//--------------------- .text._Z22enhanced_parallel_funcPiS_S_S_ --------------------------
	.section	.text._Z22enhanced_parallel_funcPiS_S_S_,"ax",@progbits
	.align	128
        .global         _Z22enhanced_parallel_funcPiS_S_S_
        .type           _Z22enhanced_parallel_funcPiS_S_S_,@function
        .size           _Z22enhanced_parallel_funcPiS_S_S_,(.L_x_7 - _Z22enhanced_parallel_funcPiS_S_S_)
        .other          _Z22enhanced_parallel_funcPiS_S_S_,@"STO_CUDA_ENTRY STV_DEFAULT"
_Z22enhanced_parallel_funcPiS_S_S_:
.text._Z22enhanced_parallel_funcPiS_S_S_:
[----:B------:R-:W-:Y:S01]  /*0000*/  LDC R1, c[0x0][0x37c] ;  /* 0x0000df00ff017b82 */ /* 0x000fe20000000800 */
[----:B------:R-:W0:Y:S07]  /*0010*/  S2R R3, SR_TID.X ;  /* 0x0000000000037919 */ /* 0x000e2e0000002100 */
[----:B------:R-:W0:Y:S08]  /*0020*/  S2UR UR4, SR_CTAID.X ;  /* 0x00000000000479c3 */ /* 0x000e300000002500 */
[----:B------:R-:W0:Y:S02]  /*0030*/  LDC R0, c[0x0][0x360] ;  /* 0x0000d800ff007b82 */ /* 0x000e240000000800 */
[----:B0-----:R-:W-:-:S05]  /*0040*/  IMAD R0, R0, UR4, R3 ;  /* 0x0000000400007c24 */ /* 0x001fca000f8e0203 */
[----:B------:R-:W-:-:S13]  /*0050*/  ISETP.GT.AND P0, PT, R0, 0xc948, PT ;  /* 0x0000c9480000780c */ /* 0x000fda0003f04270 */
[----:B------:R-:W-:Y:S05]  /*0060*/  @P0 EXIT ;  /* 0x000000000000094d */ /* 0x000fea0003800000 */
[----:B------:R-:W-:Y:S01]  /*0070*/  IADD3 R2, PT, PT, R0, -0xc867, RZ ;  /* 0xffff379900027810 */ /* 0x000fe20007ffe0ff */
[----:B------:R-:W0:Y:S01]  /*0080*/  LDCU.64 UR4, c[0x0][0x358] ;  /* 0x00006b00ff0477ac */ /* 0x000e220008000a00 */
[----:B------:R-:W-:Y:S02]  /*0090*/  BSSY.RECONVERGENT B0, `(.L_x_0) ;  /* 0x0000016000007945 */ /* 0x000fe40003800200 */
[----:B------:R-:W-:-:S13]  /*00a0*/  ISETP.GE.U32.AND P0, PT, R2, -0xc784, PT ;  /* 0xffff387c0200780c */ /* 0x000fda0003f06070 */
[----:B------:R-:W-:Y:S05]  /*00b0*/  @!P0 BRA `(.L_x_1) ;  /* 0x00000000004c8947 */ /* 0x000fea0003800000 */
[----:B------:R-:W-:-:S05]  /*00c0*/  LOP3.LUT R2, R0, 0xffff, RZ, 0xc0, !PT ;  /* 0x0000ffff00027812 */ /* 0x000fca00078ec0ff */
[----:B------:R-:W-:-:S05]  /*00d0*/  IMAD R2, R2, 0x20b5, RZ ;  /* 0x000020b502027824 */ /* 0x000fca00078e02ff */
[----:B------:R-:W-:-:S05]  /*00e0*/  SHF.R.U32.HI R2, RZ, 0x10, R2 ;  /* 0x00000010ff027819 */ /* 0x000fca0000011602 */
[----:B------:R-:W-:-:S05]  /*00f0*/  IMAD.MOV R3, RZ, RZ, -R2 ;  /* 0x000000ffff037224 */ /* 0x000fca00078e0a02 */
[----:B------:R-:W-:-:S04]  /*0100*/  PRMT R3, R3, 0x7710, RZ ;  /* 0x0000771003037816 */ /* 0x000fc800000000ff */
[----:B------:R-:W-:-:S04]  /*0110*/  IADD3 R3, PT, PT, R0, R3, RZ ;  /* 0x0000000300037210 */ /* 0x000fc80007ffe0ff */
[----:B------:R-:W-:-:S04]  /*0120*/  LOP3.LUT R3, R3, 0xffff, RZ, 0xc0, !PT ;  /* 0x0000ffff03037812 */ /* 0x000fc800078ec0ff */
[----:B------:R-:W-:-:S04]  /*0130*/  LEA.HI R2, R3, R2, RZ, 0x1f ;  /* 0x0000000203027211 */ /* 0x000fc800078ff8ff */
[----:B------:R-:W-:-:S04]  /*0140*/  LOP3.LUT R2, R2, 0xffff, RZ, 0xc0, !PT ;  /* 0x0000ffff02027812 */ /* 0x000fc800078ec0ff */
[----:B------:R-:W-:-:S04]  /*0150*/  SHF.R.U32.HI R2, RZ, 0x7, R2 ;  /* 0x00000007ff027819 */ /* 0x000fc80000011602 */
[----:B------:R-:W-:-:S05]  /*0160*/  PRMT R2, R2, 0x9910, RZ ;  /* 0x0000991002027816 */ /* 0x000fca00000000ff */
[----:B------:R-:W-:-:S04]  /*0170*/  IMAD R2, R2, 0xe3, RZ ;  /* 0x000000e302027824 */ /* 0x000fc800078e02ff */
[----:B------:R-:W-:-:S05]  /*0180*/  IMAD.MOV R2, RZ, RZ, -R2 ;  /* 0x000000ffff027224 */ /* 0x000fca00078e0a02 */
[----:B------:R-:W-:-:S04]  /*0190*/  PRMT R3, R2, 0x7710, RZ ;  /* 0x0000771002037816 */ /* 0x000fc800000000ff */
[----:B------:R-:W-:-:S04]  /*01a0*/  IADD3 R2, PT, PT, R0, R3, RZ ;  /* 0x0000000300027210 */ /* 0x000fc80007ffe0ff */
[----:B------:R-:W-:-:S04]  /*01b0*/  PRMT R2, R2, 0x9910, RZ ;  /* 0x0000991002027816 */ /* 0x000fc800000000ff */
[C---:B------:R-:W-:Y:S02]  /*01c0*/  ISETP.NE.AND P0, PT, R2.reuse, RZ, PT ;  /* 0x000000ff0200720c */ /* 0x040fe40003f05270 */
[----:B------:R-:W-:-:S13]  /*01d0*/  ISETP.NE.AND P1, PT, R2, 0xe2, PT ;  /* 0x000000e20200780c */ /* 0x000fda0003f25270 */
[----:B------:R-:W-:Y:S05]  /*01e0*/  @P0 BRA P1, `(.L_x_2) ;  /* 0x0000000000140947 */ /* 0x000fea0000800000 */
.L_x_1:
[----:B0-----:R-:W-:Y:S05]  /*01f0*/  BSYNC.RECONVERGENT B0 ;  /* 0x0000000000007941 */ /* 0x001fea0003800200 */
.L_x_0:
[----:B------:R-:W0:Y:S02]  /*0200*/  LDC.64 R2, c[0x0][0x398] ;  /* 0x0000e600ff027b82 */ /* 0x000e240000000a00 */
[----:B0-----:R-:W-:-:S05]  /*0210*/  IMAD.WIDE R2, R0, 0x4, R2 ;  /* 0x0000000400027825 */ /* 0x001fca00078e0202 */
[----:B------:R-:W-:Y:S01]  /*0220*/  STG.E desc[UR4][R2.64], RZ ;  /* 0x000000ff02007986 */ /* 0x000fe2000c101904 */
[----:B------:R-:W-:Y:S05]  /*0230*/  EXIT ;  /* 0x000000000000794d */ /* 0x000fea0003800000 */
.L_x_2:
[----:B------:R-:W0:Y:S08]  /*0240*/  LDC.64 R6, c[0x0][0x388] ;  /* 0x0000e200ff067b82 */ /* 0x000e300000000a00 */
[----:B------:R-:W1:Y:S08]  /*0250*/  LDC.64 R4, c[0x0][0x390] ;  /* 0x0000e400ff047b82 */ /* 0x000e700000000a00 */
[----:B------:R-:W2:Y:S01]  /*0260*/  LDC.64 R8, c[0x0][0x380] ;  /* 0x0000e000ff087b82 */ /* 0x000ea20000000a00 */
[----:B0-----:R-:W3:Y:S04]  /*0270*/  LDG.E R15, desc[UR4][R6.64+0x10] ;  /* 0x00001004060f7981 */ /* 0x001ee8000c1e1900 */
[----:B------:R-:W4:Y:S04]  /*0280*/  LDG.E R24, desc[UR4][R6.64+0x14] ;  /* 0x0000140406187981 */ /* 0x000f28000c1e1900 */
[----:B-1----:R-:W3:Y:S04]  /*0290*/  LDG.E R10, desc[UR4][R4.64+0x10] ;  /* 0x00001004040a7981 */ /* 0x002ee8000c1e1900 */
[----:B------:R-:W4:Y:S01]  /*02a0*/  LDG.E R25, desc[UR4][R4.64+0x14] ;  /* 0x0000140404197981 */ /* 0x000f22000c1e1900 */
[C---:B--2---:R-:W-:Y:S01]  /*02b0*/  IMAD.WIDE.U32 R2, R0.reuse, 0x4, R8 ;  /* 0x0000000400027825 */ /* 0x044fe200078e0008 */
[----:B------:R-:W-:-:S02]  /*02c0*/  IADD3 R19, PT, PT, R0, -0x1, RZ ;  /* 0xffffffff00137810 */ /* 0x000fc40007ffe0ff */
[----:B------:R-:W2:Y:S04]  /*02d0*/  LDG.E R14, desc[UR4][R6.64+0xc] ;  /* 0x00000c04060e7981 */ /* 0x000ea8000c1e1900 */
[----:B------:R-:W5:Y:S04]  /*02e0*/  LDG.E R12, desc[UR4][R2.64] ;  /* 0x00000004020c7981 */ /* 0x000f68000c1e1900 */
[----:B------:R-:W2:Y:S01]  /*02f0*/  LDG.E R13, desc[UR4][R2.64+0x4] ;  /* 0x00000404020d7981 */ /* 0x000ea2000c1e1900 */
[----:B------:R-:W-:Y:S01]  /*0300*/  IADD3 R11, PT, PT, R0, -0xe3, RZ ;  /* 0xffffff1d000b7810 */ /* 0x000fe20007ffe0ff */
[----:B------:R-:W-:-:S02]  /*0310*/  IMAD.WIDE.U32 R18, R19, 0x4, R8 ;  /* 0x0000000413127825 */ /* 0x000fc400078e0008 */
[----:B------:R-:W2:Y:S02]  /*0320*/  LDG.E R17, desc[UR4][R4.64+0xc] ;  /* 0x00000c0404117981 */ /* 0x000ea4000c1e1900 */
[----:B------:R-:W-:Y:S02]  /*0330*/  VIADD R23, R0, 0xffffff1e ;  /* 0xffffff1e00177836 */ /* 0x000fe40000000000 */
[----:B------:R-:W2:Y:S04]  /*0340*/  LDG.E R16, desc[UR4][R6.64+0x4] ;  /* 0x0000040406107981 */ /* 0x000ea8000c1e1900 */
[----:B------:R-:W2:Y:S04]  /*0350*/  LDG.E R21, desc[UR4][R4.64+0x4] ;  /* 0x0000040404157981 */ /* 0x000ea8000c1e1900 */
[----:B------:R-:W2:Y:S04]  /*0360*/  LDG.E R18, desc[UR4][R18.64] ;  /* 0x0000000412127981 */ /* 0x000ea8000c1e1900 */
[----:B------:R-:W2:Y:S04]  /*0370*/  LDG.E R20, desc[UR4][R4.64] ;  /* 0x0000000404147981 */ /* 0x000ea8000c1e1900 */
[----:B------:R-:W2:Y:S04]  /*0380*/  LDG.E R27, desc[UR4][R6.64+0x8] ;  /* 0x00000804061b7981 */ /* 0x000ea8000c1e1900 */
[----:B------:R-:W2:Y:S04]  /*0390*/  LDG.E R19, desc[UR4][R2.64+0x38c] ;  /* 0x00038c0402137981 */ /* 0x000ea8000c1e1900 */
[----:B------:R-:W2:Y:S01]  /*03a0*/  LDG.E R29, desc[UR4][R2.64+0x390] ;  /* 0x00039004021d7981 */ /* 0x000ea2000c1e1900 */
[----:B---3--:R-:W-:-:S02]  /*03b0*/  IMAD.IADD R15, R15, 0x1, R10 ;  /* 0x000000010f0f7824 */ /* 0x008fc400078e020a */
[----:B------:R-:W-:-:S04]  /*03c0*/  IMAD.WIDE.U32 R10, R11, 0x4, R8 ;  /* 0x000000040b0a7825 */ /* 0x000fc800078e0008 */
[----:B------:R-:W-:Y:S02]  /*03d0*/  IMAD.WIDE.U32 R8, R23, 0x4, R8 ;  /* 0x0000000417087825 */ /* 0x000fe400078e0008 */
[----:B------:R-:W3:Y:S01]  /*03e0*/  LDG.E R23, desc[UR4][R6.64] ;  /* 0x0000000406177981 */ /* 0x000ee2000c1e1900 */
[----:B----4-:R-:W-:-:S03]  /*03f0*/  IADD3 R28, PT, PT, R24, R25, RZ ;  /* 0x00000019181c7210 */ /* 0x010fc60007ffe0ff */
[----:B------:R-:W4:Y:S01]  /*0400*/  LDG.E R10, desc[UR4][R10.64] ;  /* 0x000000040a0a7981 */ /* 0x000f22000c1e1900 */
[----:B-----5:R-:W-:-:S03]  /*0410*/  IMAD R26, R12, R15, RZ ;  /* 0x0000000f0c1a7224 */ /* 0x020fc600078e02ff */
[----:B------:R-:W5:Y:S04]  /*0420*/  LDG.E R24, desc[UR4][R4.64+0x8] ;  /* 0x0000080404187981 */ /* 0x000f68000c1e1900 */
[----:B------:R-:W5:Y:S01]  /*0430*/  LDG.E R25, desc[UR4][R2.64+-0x390] ;  /* 0xfffc700402197981 */ /* 0x000f62000c1e1900 */
[----:B--2---:R-:W-:-:S03]  /*0440*/  IMAD R13, R13, R28, R26 ;  /* 0x0000001c0d0d7224 */ /* 0x004fc600078e021a */
[----:B------:R0:W2:Y:S04]  /*0450*/  LDG.E R22, desc[UR4][R8.64] ;  /* 0x0000000408167981 */ /* 0x0000a8000c1e1900 */
[----:B------:R-:W2:Y:S04]  /*0460*/  LDG.E R15, desc[UR4][R6.64+0x1c] ;  /* 0x00001c04060f7981 */ /* 0x000ea8000c1e1900 */
[----:B------:R-:W2:Y:S01]  /*0470*/  LDG.E R12, desc[UR4][R4.64+0x1c] ;  /* 0x00001c04040c7981 */ /* 0x000ea2000c1e1900 */
[----:B------:R-:W-:Y:S01]  /*0480*/  IADD3 R14, PT, PT, R14, R17, RZ ;  /* 0x000000110e0e7210 */ /* 0x000fe20007ffe0ff */
[----:B------:R-:W-:Y:S01]  /*0490*/  IMAD.IADD R16, R16, 0x1, R21 ;  /* 0x0000000110107824 */ /* 0x000fe200078e0215 */
[----:B0-----:R-:W0:Y:S01]  /*04a0*/  LDC.64 R8, c[0x0][0x398] ;  /* 0x0000e600ff087b82 */ /* 0x001e220000000a00 */
[----:B------:R-:W2:Y:S04]  /*04b0*/  LDG.E R26, desc[UR4][R6.64+0x18] ;  /* 0x00001804061a7981 */ /* 0x000ea8000c1e1900 */
[----:B------:R-:W2:Y:S04]  /*04c0*/  LDG.E R11, desc[UR4][R4.64+0x18] ;  /* 0x00001804040b7981 */ /* 0x000ea8000c1e1900 */
[----:B------:R-:W2:Y:S04]  /*04d0*/  LDG.E R28, desc[UR4][R6.64+0x20] ;  /* 0x00002004061c7981 */ /* 0x000ea8000c1e1900 */
[----:B------:R-:W2:Y:S04]  /*04e0*/  LDG.E R5, desc[UR4][R4.64+0x20] ;  /* 0x0000200404057981 */ /* 0x000ea8000c1e1900 */
[----:B------:R-:W2:Y:S01]  /*04f0*/  LDG.E R4, desc[UR4][R2.64+0x388] ;  /* 0x0003880402047981 */ /* 0x000ea2000c1e1900 */
[----:B------:R-:W-:-:S02]  /*0500*/  IMAD R13, R18, R14, R13 ;  /* 0x0000000e120d7224 */ /* 0x000fc400078e020d */
[----:B0-----:R-:W-:Y:S01]  /*0510*/  IMAD.WIDE.U32 R8, R0, 0x4, R8 ;  /* 0x0000000400087825 */ /* 0x001fe200078e0008 */
[----:B---3--:R-:W-:-:S03]  /*0520*/  IADD3 R20, PT, PT, R23, R20, RZ ;  /* 0x0000001417147210 */ /* 0x008fc60007ffe0ff */
[----:B----4-:R-:W-:Y:S01]  /*0530*/  IMAD R10, R10, R16, R13 ;  /* 0x000000100a0a7224 */ /* 0x010fe200078e020d */
[----:B-----5:R-:W-:-:S03]  /*0540*/  IADD3 R24, PT, PT, R27, R24, RZ ;  /* 0x000000181b187210 */ /* 0x020fc60007ffe0ff */
[----:B------:R-:W-:-:S04]  /*0550*/  IMAD R25, R25, R20, R10 ;  /* 0x0000001419197224 */ /* 0x000fc800078e020a */
[----:B--2---:R-:W-:Y:S02]  /*0560*/  IMAD R22, R22, R24, R25 ;  /* 0x0000001816167224 */ /* 0x004fe400078e0219 */
[----:B------:R-:W-:-:S04]  /*0570*/  IMAD.IADD R12, R15, 0x1, R12 ;  /* 0x000000010f0c7824 */ /* 0x000fc800078e020c */
[----:B------:R-:W-:Y:S01]  /*0580*/  IMAD R19, R19, R12, R22 ;  /* 0x0000000c13137224 */ /* 0x000fe200078e0216 */
[----:B------:R-:W-:Y:S02]  /*0590*/  IADD3 R11, PT, PT, R26, R11, RZ ;  /* 0x0000000b1a0b7210 */ /* 0x000fe40007ffe0ff */
[----:B------:R-:W-:-:S03]  /*05a0*/  IADD3 R5, PT, PT, R28, R5, RZ ;  /* 0x000000051c057210 */ /* 0x000fc60007ffe0ff */
[----:B------:R-:W-:-:S04]  /*05b0*/  IMAD R4, R4, R11, R19 ;  /* 0x0000000b04047224 */ /* 0x000fc800078e0213 */
[----:B------:R-:W-:-:S05]  /*05c0*/  IMAD R5, R29, R5, R4 ;  /* 0x000000051d057224 */ /* 0x000fca00078e0204 */
[----:B------:R-:W-:Y:S01]  /*05d0*/  STG.E desc[UR4][R8.64], R5 ;  /* 0x0000000508007986 */ /* 0x000fe2000c101904 */
[----:B------:R-:W-:Y:S05]  /*05e0*/  EXIT ;  /* 0x000000000000794d */ /* 0x000fea0003800000 */
.L_x_3:
[----:B------:R-:W-:-:S00]  /*05f0*/  BRA `(.L_x_3) ;  /* 0xfffffffc00fc7947 */ /* 0x000fc0000383ffff */
[----:B------:R-:W-:-:S00]  /*0600*/  NOP ;  /* 0x0000000000007918 */ /* 0x000fc00000000000 */
[----:B------:R-:W-:-:S00]  /*0610*/  NOP ;  /* 0x0000000000007918 */ /* 0x000fc00000000000 */
[----:B------:R-:W-:-:S00]  /*0620*/  NOP ;  /* 0x0000000000007918 */ /* 0x000fc00000000000 */
[----:B------:R-:W-:-:S00]  /*0630*/  NOP ;  /* 0x0000000000007918 */ /* 0x000fc00000000000 */
[----:B------:R-:W-:-:S00]  /*0640*/  NOP ;  /* 0x0000000000007918 */ /* 0x000fc00000000000 */
[----:B------:R-:W-:-:S00]  /*0650*/  NOP ;  /* 0x0000000000007918 */ /* 0x000fc00000000000 */
[----:B------:R-:W-:-:S00]  /*0660*/  NOP ;  /* 0x0000000000007918 */ /* 0x000fc00000000000 */
[----:B------:R-:W-:-:S00]  /*0670*/  NOP ;  /* 0x0000000000007918 */ /* 0x000fc00000000000 */
.L_x_7:


//--------------------- .text._Z13parallel_funcPiS_S_S_ --------------------------
	.section	.text._Z13parallel_funcPiS_S_S_,"ax",@progbits
	.align	128
        .global         _Z13parallel_funcPiS_S_S_
        .type           _Z13parallel_funcPiS_S_S_,@function
        .size           _Z13parallel_funcPiS_S_S_,(.L_x_8 - _Z13parallel_funcPiS_S_S_)
        .other          _Z13parallel_funcPiS_S_S_,@"STO_CUDA_ENTRY STV_DEFAULT"
_Z13parallel_funcPiS_S_S_:
.text._Z13parallel_funcPiS_S_S_:
[----:B------:R-:W-:Y:S01]  /*0000*/  LDC R1, c[0x0][0x37c] ;  /* 0x0000df00ff017b82 */ /* 0x000fe20000000800 */
[----:B------:R-:W0:Y:S07]  /*0010*/  S2R R0, SR_TID.X ;  /* 0x0000000000007919 */ /* 0x000e2e0000002100 */
[----:B------:R-:W0:Y:S08]  /*0020*/  S2UR UR4, SR_CTAID.X ;  /* 0x00000000000479c3 */ /* 0x000e300000002500 */
[----:B------:R-:W0:Y:S02]  /*0030*/  LDC R17, c[0x0][0x360] ;  /* 0x0000d800ff117b82 */ /* 0x000e240000000800 */
[----:B0-----:R-:W-:-:S05]  /*0040*/  IMAD R17, R17, UR4, R0 ;  /* 0x0000000411117c24 */ /* 0x001fca000f8e0200 */
[----:B------:R-:W-:-:S13]  /*0050*/  ISETP.GT.AND P0, PT, R17, 0xc948, PT ;  /* 0x0000c9481100780c */ /* 0x000fda0003f04270 */
[----:B------:R-:W-:Y:S05]  /*0060*/  @P0 EXIT ;  /* 0x000000000000094d */ /* 0x000fea0003800000 */
[----:B------:R-:W0:Y:S01]  /*0070*/  LDC.64 R2, c[0x0][0x398] ;  /* 0x0000e600ff027b82 */ /* 0x000e220000000a00 */
[C---:B------:R-:W-:Y:S01]  /*0080*/  IADD3 R0, PT, PT, R17.reuse, -0xc867, RZ ;  /* 0xffff379911007810 */ /* 0x040fe20007ffe0ff */
[----:B------:R-:W1:Y:S01]  /*0090*/  LDCU.64 UR4, c[0x0][0x358] ;  /* 0x00006b00ff0477ac */ /* 0x000e620008000a00 */
[----:B------:R-:W-:Y:S01]  /*00a0*/  BSSY.RECONVERGENT B0, `(.L_x_4) ;  /* 0x0000050000007945 */ /* 0x000fe20003800200 */
[----:B------:R-:W-:Y:S01]  /*00b0*/  HFMA2 R5, -RZ, RZ, 0, 0 ;  /* 0x00000000ff057431 */ /* 0x000fe200000001ff */
[----:B------:R-:W-:Y:S01]  /*00c0*/  ISETP.GE.U32.AND P0, PT, R0, -0xc784, PT ;  /* 0xffff387c0000780c */ /* 0x000fe20003f06070 */
[----:B0-----:R-:W-:-:S12]  /*00d0*/  IMAD.WIDE R2, R17, 0x4, R2 ;  /* 0x0000000411027825 */ /* 0x001fd800078e0202 */
[----:B-1----:R-:W-:Y:S05]  /*00e0*/  @!P0 BRA `(.L_x_5) ;  /* 0x00000004002c8947 */ /* 0x002fea0003800000 */
[----:B------:R-:W-:-:S05]  /*00f0*/  LOP3.LUT R0, R17, 0xffff, RZ, 0xc0, !PT ;  /* 0x0000ffff11007812 */ /* 0x000fca00078ec0ff */
[----:B------:R-:W-:-:S05]  /*0100*/  IMAD R0, R0, 0x20b5, RZ ;  /* 0x000020b500007824 */ /* 0x000fca00078e02ff */
[----:B------:R-:W-:-:S04]  /*0110*/  SHF.R.U32.HI R0, RZ, 0x10, R0 ;  /* 0x00000010ff007819 */ /* 0x000fc80000011600 */
[----:B------:R-:W-:-:S04]  /*0120*/  IADD3 R4, PT, PT, RZ, -R0, RZ ;  /* 0x80000000ff047210 */ /* 0x000fc80007ffe0ff */
[----:B------:R-:W-:-:S04]  /*0130*/  PRMT R4, R4, 0x7710, RZ ;  /* 0x0000771004047816 */ /* 0x000fc800000000ff */
[----:B------:R-:W-:-:S04]  /*0140*/  IADD3 R4, PT, PT, R17, R4, RZ ;  /* 0x0000000411047210 */ /* 0x000fc80007ffe0ff */
[----:B------:R-:W-:-:S04]  /*0150*/  LOP3.LUT R7, R4, 0xffff, RZ, 0xc0, !PT ;  /* 0x0000ffff04077812 */ /* 0x000fc800078ec0ff */
[----:B------:R-:W-:-:S04]  /*0160*/  LEA.HI R0, R7, R0, RZ, 0x1f ;  /* 0x0000000007007211 */ /* 0x000fc800078ff8ff */
[----:B------:R-:W-:-:S04]  /*0170*/  LOP3.LUT R0, R0, 0xffff, RZ, 0xc0, !PT ;  /* 0x0000ffff00007812 */ /* 0x000fc800078ec0ff */
[----:B------:R-:W-:-:S04]  /*0180*/  SHF.R.U32.HI R0, RZ, 0x7, R0 ;  /* 0x00000007ff007819 */ /* 0x000fc80000011600 */
[----:B------:R-:W-:-:S05]  /*0190*/  PRMT R0, R0, 0x9910, RZ ;  /* 0x0000991000007816 */ /* 0x000fca00000000ff */
[----:B------:R-:W-:-:S05]  /*01a0*/  IMAD R0, R0, 0xe3, RZ ;  /* 0x000000e300007824 */ /* 0x000fca00078e02ff */
[----:B------:R-:W-:-:S04]  /*01b0*/  IADD3 R0, PT, PT, RZ, -R0, RZ ;  /* 0x80000000ff007210 */ /* 0x000fc80007ffe0ff */
[----:B------:R-:W-:-:S04]  /*01c0*/  PRMT R0, R0, 0x7710, RZ ;  /* 0x0000771000007816 */ /* 0x000fc800000000ff */
[----:B------:R-:W-:-:S04]  /*01d0*/  IADD3 R0, PT, PT, R17, R0, RZ ;  /* 0x0000000011007210 */ /* 0x000fc80007ffe0ff */
[----:B------:R-:W-:-:S04]  /*01e0*/  PRMT R0, R0, 0x9910, RZ ;  /* 0x0000991000007816 */ /* 0x000fc800000000ff */
[----:B------:R-:W-:-:S04]  /*01f0*/  ISETP.NE.AND P0, PT, R0, 0xe2, PT ;  /* 0x000000e20000780c */ /* 0x000fc80003f05270 */
[----:B------:R-:W-:-:S13]  /*0200*/  ISETP.EQ.OR P0, PT, R0, RZ, !P0 ;  /* 0x000000ff0000720c */ /* 0x000fda0004702670 */
[----:B------:R-:W-:Y:S05]  /*0210*/  @P0 BRA `(.L_x_5) ;  /* 0x0000000000e00947 */ /* 0x000fea0003800000 */
[----:B------:R-:W0:Y:S08]  /*0220*/  LDC.64 R20, c[0x0][0x380] ;  /* 0x0000e000ff147b82 */ /* 0x000e300000000a00 */
[----:B------:R-:W1:Y:S08]  /*0230*/  LDC.64 R8, c[0x0][0x388] ;  /* 0x0000e200ff087b82 */ /* 0x000e700000000a00 */
[----:B------:R-:W2:Y:S01]  /*0240*/  LDC.64 R6, c[0x0][0x390] ;  /* 0x0000e400ff067b82 */ /* 0x000ea20000000a00 */
[----:B0-----:R-:W-:-:S05]  /*0250*/  IMAD.WIDE.U32 R4, R17, 0x4, R20 ;  /* 0x0000000411047825 */ /* 0x001fca00078e0014 */
[----:B------:R-:W3:Y:S04]  /*0260*/  LDG.E R15, desc[UR4][R4.64] ;  /* 0x00000004040f7981 */ /* 0x000ee8000c1e1900 */
[----:B-1----:R-:W3:Y:S04]  /*0270*/  LDG.E R14, desc[UR4][R8.64+0x10] ;  /* 0x00001004080e7981 */ /* 0x002ee8000c1e1900 */
[----:B------:R-:W4:Y:S04]  /*0280*/  LDG.E R13, desc[UR4][R8.64+0x14] ;  /* 0x00001404080d7981 */ /* 0x000f28000c1e1900 */
[----:B--2---:R-:W2:Y:S04]  /*0290*/  LDG.E R16, desc[UR4][R6.64+0x10] ;  /* 0x0000100406107981 */ /* 0x004ea8000c1e1900 */
[----:B------:R-:W4:Y:S04]  /*02a0*/  LDG.E R10, desc[UR4][R4.64+0x4] ;  /* 0x00000404040a7981 */ /* 0x000f28000c1e1900 */
[----:B------:R-:W5:Y:S01]  /*02b0*/  LDG.E R11, desc[UR4][R6.64+0x14] ;  /* 0x00001404060b7981 */ /* 0x000f62000c1e1900 */
[----:B------:R-:W-:-:S02]  /*02c0*/  IADD3 R25, PT, PT, R17, -0x1, RZ ;  /* 0xffffffff11197810 */ /* 0x000fc40007ffe0ff */
[C---:B------:R-:W-:Y:S01]  /*02d0*/  IADD3 R29, PT, PT, R17.reuse, -0xe3, RZ ;  /* 0xffffff1d111d7810 */ /* 0x040fe20007ffe0ff */
[----:B------:R-:W5:Y:S01]  /*02e0*/  LDG.E R27, desc[UR4][R6.64+0x4] ;  /* 0x00000404061b7981 */ /* 0x000f62000c1e1900 */
[----:B------:R-:W-:Y:S01]  /*02f0*/  IADD3 R17, PT, PT, R17, -0xe2, RZ ;  /* 0xffffff1e11117810 */ /* 0x000fe20007ffe0ff */
[--C-:B------:R-:W-:Y:S02]  /*0300*/  IMAD.WIDE.U32 R24, R25, 0x4, R20.reuse ;  /* 0x0000000419187825 */ /* 0x100fe400078e0014 */
[----:B------:R-:W5:Y:S02]  /*0310*/  LDG.E R22, desc[UR4][R4.64+-0x390] ;  /* 0xfffc700404167981 */ /* 0x000f64000c1e1900 */
[--C-:B------:R-:W-:Y:S02]  /*0320*/  IMAD.WIDE.U32 R28, R29, 0x4, R20.reuse ;  /* 0x000000041d1c7825 */ /* 0x100fe400078e0014 */
[----:B------:R-:W5:Y:S02]  /*0330*/  LDG.E R0, desc[UR4][R24.64] ;  /* 0x0000000418007981 */ /* 0x000f64000c1e1900 */
[----:B------:R-:W-:-:S02]  /*0340*/  IMAD.WIDE.U32 R20, R17, 0x4, R20 ;  /* 0x0000000411147825 */ /* 0x000fc400078e0014 */
[----:B------:R-:W5:Y:S04]  /*0350*/  LDG.E R17, desc[UR4][R6.64+0xc] ;  /* 0x00000c0406117981 */ /* 0x000f68000c1e1900 */
[----:B------:R-:W5:Y:S04]  /*0360*/  LDG.E R20, desc[UR4][R20.64] ;  /* 0x0000000414147981 */ /* 0x000f68000c1e1900 */
[----:B------:R-:W5:Y:S04]  /*0370*/  LDG.E R12, desc[UR4][R28.64] ;  /* 0x000000041c0c7981 */ /* 0x000f68000c1e1900 */
[----:B------:R-:W5:Y:S04]  /*0380*/  LDG.E R25, desc[UR4][R8.64+0x4] ;  /* 0x0000040408197981 */ /* 0x000f68000c1e1900 */
[----:B------:R-:W5:Y:S04]  /*0390*/  LDG.E R21, desc[UR4][R8.64+0xc] ;  /* 0x00000c0408157981 */ /* 0x000f68000c1e1900 */
[----:B------:R-:W5:Y:S04]  /*03a0*/  LDG.E R29, desc[UR4][R8.64] ;  /* 0x00000004081d7981 */ /* 0x000f68000c1e1900 */
[----:B------:R-:W5:Y:S04]  /*03b0*/  LDG.E R19, desc[UR4][R4.64+0x38c] ;  /* 0x00038c0404137981 */ /* 0x000f68000c1e1900 */
[----:B------:R-:W5:Y:S04]  /*03c0*/  LDG.E R18, desc[UR4][R4.64+0x388] ;  /* 0x0003880404127981 */ /* 0x000f68000c1e1900 */
[----:B------:R0:W5:Y:S04]  /*03d0*/  LDG.E R23, desc[UR4][R4.64+0x390] ;  /* 0x0003900404177981 */ /* 0x000168000c1e1900 */
[----:B------:R-:W5:Y:S04]  /*03e0*/  LDG.E R26, desc[UR4][R6.64+0x1c] ;  /* 0x00001c04061a7981 */ /* 0x000f68000c1e1900 */
[----:B------:R-:W5:Y:S04]  /*03f0*/  LDG.E R24, desc[UR4][R6.64+0x18] ;  /* 0x0000180406187981 */ /* 0x000f68000c1e1900 */
[----:B------:R-:W0:Y:S04]  /*0400*/  LDG.E R4, desc[UR4][R8.64+0x1c] ;  /* 0x00001c0408047981 */ /* 0x000e28000c1e1900 */
[----:B------:R-:W5:Y:S04]  /*0410*/  LDG.E R5, desc[UR4][R8.64+0x18] ;  /* 0x0000180408057981 */ /* 0x000f68000c1e1900 */
[----:B------:R-:W5:Y:S01]  /*0420*/  LDG.E R28, desc[UR4][R6.64+0x20] ;  /* 0x00002004061c7981 */ /* 0x000f62000c1e1900 */
[----:B---3--:R-:W-:-:S02]  /*0430*/  IMAD R14, R15, R14, RZ ;  /* 0x0000000e0f0e7224 */ /* 0x008fc400078e02ff */
[----:B--2---:R-:W-:Y:S02]  /*0440*/  IMAD R16, R15, R16, RZ ;  /* 0x000000100f107224 */ /* 0x004fe400078e02ff */
[----:B------:R-:W2:Y:S01]  /*0450*/  LDG.E R15, desc[UR4][R6.64] ;  /* 0x00000004060f7981 */ /* 0x000ea2000c1e1900 */
[C---:B----4-:R-:W-:Y:S02]  /*0460*/  IMAD R13, R10.reuse, R13, R14 ;  /* 0x0000000d0a0d7224 */ /* 0x050fe400078e020e */
[----:B-----5:R-:W-:Y:S02]  /*0470*/  IMAD R14, R10, R11, R16 ;  /* 0x0000000b0a0e7224 */ /* 0x020fe400078e0210 */
[----:B------:R-:W3:Y:S04]  /*0480*/  LDG.E R10, desc[UR4][R8.64+0x8] ;  /* 0x00000804080a7981 */ /* 0x000ee8000c1e1900 */
[----:B------:R-:W4:Y:S04]  /*0490*/  LDG.E R11, desc[UR4][R6.64+0x8] ;  /* 0x00000804060b7981 */ /* 0x000f28000c1e1900 */
[----:B------:R-:W5:Y:S01]  /*04a0*/  LDG.E R16, desc[UR4][R8.64+0x20] ;  /* 0x0000200408107981 */ /* 0x000f62000c1e1900 */
[----:B------:R-:W-:-:S04]  /*04b0*/  IMAD R14, R0, R17, R14 ;  /* 0x00000011000e7224 */ /* 0x000fc800078e020e */
[----:B------:R-:W-:Y:S02]  /*04c0*/  IMAD R14, R12, R27, R14 ;  /* 0x0000001b0c0e7224 */ /* 0x000fe400078e020e */
[----:B------:R-:W-:-:S04]  /*04d0*/  IMAD R13, R0, R21, R13 ;  /* 0x00000015000d7224 */ /* 0x000fc800078e020d */
[----:B------:R-:W-:-:S04]  /*04e0*/  IMAD R13, R12, R25, R13 ;  /* 0x000000190c0d7224 */ /* 0x000fc800078e020d */
[C---:B------:R-:W-:Y:S02]  /*04f0*/  IMAD R13, R22.reuse, R29, R13 ;  /* 0x0000001d160d7224 */ /* 0x040fe400078e020d */
[----:B--2---:R-:W-:Y:S02]  /*0500*/  IMAD R14, R22, R15, R14 ;  /* 0x0000000f160e7224 */ /* 0x004fe400078e020e */
[C---:B---3--:R-:W-:Y:S02]  /*0510*/  IMAD R10, R20.reuse, R10, R13 ;  /* 0x0000000a140a7224 */ /* 0x048fe400078e020d */
[----:B----4-:R-:W-:Y:S02]  /*0520*/  IMAD R11, R20, R11, R14 ;  /* 0x0000000b140b7224 */ /* 0x010fe400078e020e */
[C---:B0-----:R-:W-:Y:S02]  /*0530*/  IMAD R4, R19.reuse, R4, R10 ;  /* 0x0000000413047224 */ /* 0x041fe400078e020a */
[----:B------:R-:W-:-:S02]  /*0540*/  IMAD R11, R19, R26, R11 ;  /* 0x0000001a130b7224 */ /* 0x000fc400078e020b */
[C---:B------:R-:W-:Y:S02]  /*0550*/  IMAD R4, R18.reuse, R5, R4 ;  /* 0x0000000512047224 */ /* 0x040fe400078e0204 */
[----:B------:R-:W-:Y:S02]  /*0560*/  IMAD R11, R18, R24, R11 ;  /* 0x00000018120b7224 */ /* 0x000fe400078e020b */
[C---:B-----5:R-:W-:Y:S02]  /*0570*/  IMAD R4, R23.reuse, R16, R4 ;  /* 0x0000001017047224 */ /* 0x060fe400078e0204 */
[----:B------:R-:W-:-:S05]  /*0580*/  IMAD R11, R23, R28, R11 ;  /* 0x0000001c170b7224 */ /* 0x000fca00078e020b */
[----:B------:R-:W-:-:S07]  /*0590*/  IADD3 R5, PT, PT, R4, R11, RZ ;  /* 0x0000000b04057210 */ /* 0x000fce0007ffe0ff */
.L_x_5:
[----:B------:R-:W-:Y:S05]  /*05a0*/  BSYNC.RECONVERGENT B0 ;  /* 0x0000000000007941 */ /* 0x000fea0003800200 */
.L_x_4:
[----:B------:R-:W-:Y:S01]  /*05b0*/  STG.E desc[UR4][R2.64], R5 ;  /* 0x0000000502007986 */ /* 0x000fe2000c101904 */
[----:B------:R-:W-:Y:S05]  /*05c0*/  EXIT ;  /* 0x000000000000794d */ /* 0x000fea0003800000 */
.L_x_6:
        /* <DEDUP_REMOVED lines=11> */
.L_x_8:


//--------------------- .nv.shared.reserved.0     --------------------------
	.section	.nv.shared.reserved.0,"aw",@nobits
	.weak		__nv_reservedSMEM_offset_0_alias
	.size		__nv_reservedSMEM_offset_0_alias, 0, 64
	.other		__nv_reservedSMEM_offset_0_alias,@"STO_CUDA_RESERVED_SHARED STV_DEFAULT"
__nv_reservedSMEM_offset_0_alias:
	.zero		0
	.zero		64


//--------------------- .nv.constant0._Z22enhanced_parallel_funcPiS_S_S_ --------------------------
	.section	.nv.constant0._Z22enhanced_parallel_funcPiS_S_S_,"a",@progbits
	.sectionflags	@""
	.align	4
.nv.constant0._Z22enhanced_parallel_funcPiS_S_S_:
	.zero		928


//--------------------- .nv.constant0._Z13parallel_funcPiS_S_S_ --------------------------
	.section	.nv.constant0._Z13parallel_funcPiS_S_S_,"a",@progbits
	.sectionflags	@""
	.align	4
.nv.constant0._Z13parallel_funcPiS_S_S_:
	.zero		928


//--------------------- SYMBOLS --------------------------

	.type		.nv.reservedSmem.offset0,@object
	.size		.nv.reservedSmem.offset0,0x4
